//
// Generated by NVIDIA NVVM Compiler
//
// Compiler Build ID: CL-36424714
// Cuda compilation tools, release 13.0, V13.0.88
// Based on NVVM 20.0.0
//

.version 9.0
.target sm_100
.address_size 64

	// .globl	_Z16nn_Linear_kernelPfS_S_S_
.global .align 4 .b8 x[256];
.global .align 4 .b8 weight[256];
.global .align 4 .b8 bias[256];
.global .align 4 .b8 mm_result[256];
.global .align 4 .b8 result[256];

.visible .entry _Z16nn_Linear_kernelPfS_S_S_(
	.param .u64 .ptr .align 1 _Z16nn_Linear_kernelPfS_S_S__param_0,
	.param .u64 .ptr .align 1 _Z16nn_Linear_kernelPfS_S_S__param_1,
	.param .u64 .ptr .align 1 _Z16nn_Linear_kernelPfS_S_S__param_2,
	.param .u64 .ptr .align 1 _Z16nn_Linear_kernelPfS_S_S__param_3
)
{
	.reg .pred 	%p<4>;
	.reg .b32 	%r<11>;
	.reg .b32 	%f<29>;
	.reg .b64 	%rd<31>;

	ld.param.u64 	%rd1, [_Z16nn_Linear_kernelPfS_S_S__param_0];
	ld.param.u64 	%rd2, [_Z16nn_Linear_kernelPfS_S_S__param_1];
	ld.param.u64 	%rd3, [_Z16nn_Linear_kernelPfS_S_S__param_2];
	ld.param.u64 	%rd4, [_Z16nn_Linear_kernelPfS_S_S__param_3];
	mov.u32 	%r3, %tid.y;
	mov.u32 	%r4, %ctaid.y;
	mov.u32 	%r5, %ntid.y;
	mad.lo.s32 	%r1, %r4, %r5, %r3;
	mov.u32 	%r6, %tid.x;
	mov.u32 	%r7, %ctaid.x;
	mov.u32 	%r8, %ntid.x;
	mad.lo.s32 	%r2, %r7, %r8, %r6;
	setp.gt.u32 	%p1, %r1, 7;
	setp.gt.s32 	%p2, %r2, 7;
	or.pred  	%p3, %p1, %p2;
	@%p3 bra 	$L__BB0_2;
	cvta.to.global.u64 	%rd5, %rd4;
	cvta.to.global.u64 	%rd6, %rd1;
	cvta.to.global.u64 	%rd7, %rd2;
	cvta.to.global.u64 	%rd8, %rd3;
	shl.b32 	%r9, %r1, 3;
	add.s32 	%r10, %r9, %r2;
	mul.wide.s32 	%rd9, %r10, 4;
	add.s64 	%rd10, %rd6, %rd9;
	ld.global.f32 	%f1, [%rd10];
	mul.wide.u32 	%rd11, %r1, 32;
	mov.u64 	%rd12, x;
	add.s64 	%rd13, %rd12, %rd11;
	mul.wide.s32 	%rd14, %r2, 4;
	add.s64 	%rd15, %rd13, %rd14;
	st.global.f32 	[%rd15], %f1;
	add.s64 	%rd16, %rd7, %rd9;
	ld.global.f32 	%f2, [%rd16];
	mov.u64 	%rd17, weight;
	add.s64 	%rd18, %rd17, %rd14;
	add.s64 	%rd19, %rd18, %rd11;
	st.global.f32 	[%rd19], %f2;
	add.s64 	%rd20, %rd8, %rd9;
	ld.global.f32 	%f3, [%rd20];
	mov.u64 	%rd21, bias;
	add.s64 	%rd22, %rd21, %rd11;
	add.s64 	%rd23, %rd22, %rd14;
	st.global.f32 	[%rd23], %f3;
	ld.global.f32 	%f4, [%rd13];
	ld.global.f32 	%f5, [%rd18];
	fma.rn.f32 	%f6, %f4, %f5, 0f00000000;
	ld.global.f32 	%f7, [%rd13+4];
	ld.global.f32 	%f8, [%rd18+32];
	fma.rn.f32 	%f9, %f7, %f8, %f6;
	ld.global.f32 	%f10, [%rd13+8];
	ld.global.f32 	%f11, [%rd18+64];
	fma.rn.f32 	%f12, %f10, %f11, %f9;
	ld.global.f32 	%f13, [%rd13+12];
	ld.global.f32 	%f14, [%rd18+96];
	fma.rn.f32 	%f15, %f13, %f14, %f12;
	ld.global.f32 	%f16, [%rd13+16];
	ld.global.f32 	%f17, [%rd18+128];
	fma.rn.f32 	%f18, %f16, %f17, %f15;
	ld.global.f32 	%f19, [%rd13+20];
	ld.global.f32 	%f20, [%rd18+160];
	fma.rn.f32 	%f21, %f19, %f20, %f18;
	ld.global.f32 	%f22, [%rd13+24];
	ld.global.f32 	%f23, [%rd18+192];
	fma.rn.f32 	%f24, %f22, %f23, %f21;
	ld.global.f32 	%f25, [%rd13+28];
	ld.global.f32 	%f26, [%rd18+224];
	fma.rn.f32 	%f27, %f25, %f26, %f24;
	mov.u64 	%rd24, mm_result;
	add.s64 	%rd25, %rd24, %rd11;
	add.s64 	%rd26, %rd25, %rd14;
	st.global.f32 	[%rd26], %f27;
	add.f32 	%f28, %f27, %f3;
	mov.u64 	%rd27, result;
	add.s64 	%rd28, %rd27, %rd11;
	add.s64 	%rd29, %rd28, %rd14;
	st.global.f32 	[%rd29], %f28;
	add.s64 	%rd30, %rd5, %rd9;
	st.global.f32 	[%rd30], %f28;
$L__BB0_2:
	ret;

}


// ===== COMPILED SASS (sm_100) =====

	.target	sm_100

	.elftype	@"ET_EXEC"


//--------------------- .note.nv.tkinfo           --------------------------
	.section	.note.nv.tkinfo,"",@"SHT_NOTE"
	.sectionflags	@"SHF_NOTE_NV_TKINFO"
	.tkinfo
        /*0018*/ 	.word	0x00000002
        /*0030*/ 	.string	""
        /*0030*/ 	.string	"ptxas"
        /*0030*/ 	.string	"Cuda compilation tools, release 13.0, V13.0.88"
        /*0030*/ 	.string	"Build cuda_13.0.r13.0/compiler.36424714_0"
        /*0030*/ 	.string	"-arch sm_100 -m 64 "



//--------------------- .note.nv.cuinfo           --------------------------
	.section	.note.nv.cuinfo,"",@"SHT_NOTE"
	.sectionflags	@"SHF_NOTE_NV_CUINFO"
        /*0018*/ 	.short	0x0002
        /*001a*/ 	.short	0x0064
        /*001c*/ 	.short	0x0082
	.zero		2


//--------------------- .nv.info                  --------------------------
	.section	.nv.info,"",@"SHT_CUDA_INFO"
	.align	4


	//----- nvinfo : EIATTR_REGCOUNT
	.align		4
        /*0000*/ 	.byte	0x04, 0x2f
        /*0002*/ 	.short	(.L_6 - .L_5)
	.align		4
.L_5:
        /*0004*/ 	.word	index@(_Z16nn_Linear_kernelPfS_S_S_)
        /*0008*/ 	.word	0x00000020


	//----- nvinfo : EIATTR_FRAME_SIZE
	.align		4
.L_6:
        /*000c*/ 	.byte	0x04, 0x11
        /*000e*/ 	.short	(.L_8 - .L_7)
	.align		4
.L_7:
        /*0010*/ 	.word	index@(_Z16nn_Linear_kernelPfS_S_S_)
        /*0014*/ 	.word	0x00000000


	//----- nvinfo : EIATTR_MIN_STACK_SIZE
	.align		4
.L_8:
        /*0018*/ 	.byte	0x04, 0x12
        /*001a*/ 	.short	(.L_10 - .L_9)
	.align		4
.L_9:
        /*001c*/ 	.word	index@(_Z16nn_Linear_kernelPfS_S_S_)
        /*0020*/ 	.word	0x00000000
.L_10:


//--------------------- .nv.compat                --------------------------
	.section	.nv.compat,"",@"SHT_CUDA_COMPAT_INFO"
	.align	4
        /*0000*/ 	.byte	0x02, 0x09, 0x00, 0x00, 0x02, 0x02, 0x01, 0x00, 0x02, 0x05, 0x05, 0x00, 0x03, 0x07, 0x01, 0x01
        /*0010*/ 	.byte	0x02, 0x03, 0x00, 0x00, 0x02, 0x06, 0x01, 0x00, 0x04, 0x0b, 0x08, 0x00, 0x09, 0x00, 0x00, 0x00
        /*0020*/ 	.byte	0x00, 0x00, 0x00, 0x00


//--------------------- .nv.info._Z16nn_Linear_kernelPfS_S_S_ --------------------------
	.section	.nv.info._Z16nn_Linear_kernelPfS_S_S_,"",@"SHT_CUDA_INFO"
	.sectionflags	@""
	.align	4


	//----- nvinfo : EIATTR_CUDA_API_VERSION
	.align		4
        /*0000*/ 	.byte	0x04, 0x37
        /*0002*/ 	.short	(.L_12 - .L_11)
.L_11:
        /*0004*/ 	.word	0x00000082


	//----- nvinfo : EIATTR_KPARAM_INFO
	.align		4
.L_12:
        /*0008*/ 	.byte	0x04, 0x17
        /*000a*/ 	.short	(.L_14 - .L_13)
.L_13:
        /*000c*/ 	.word	0x00000000
        /*0010*/ 	.short	0x0003
        /*0012*/ 	.short	0x0018
        /*0014*/ 	.byte	0x00, 0xf5, 0x21, 0x00


	//----- nvinfo : EIATTR_KPARAM_INFO
	.align		4
.L_14:
        /*0018*/ 	.byte	0x04, 0x17
        /*001a*/ 	.short	(.L_16 - .L_15)
.L_15:
        /*001c*/ 	.word	0x00000000
        /*0020*/ 	.short	0x0002
        /*0022*/ 	.short	0x0010
        /*0024*/ 	.byte	0x00, 0xf5, 0x21, 0x00


	//----- nvinfo : EIATTR_KPARAM_INFO
	.align		4
.L_16:
        /*0028*/ 	.byte	0x04, 0x17
        /*002a*/ 	.short	(.L_18 - .L_17)
.L_17:
        /*002c*/ 	.word	0x00000000
        /*0030*/ 	.short	0x0001
        /*0032*/ 	.short	0x0008
        /*0034*/ 	.byte	0x00, 0xf5, 0x21, 0x00


	//----- nvinfo : EIATTR_KPARAM_INFO
	.align		4
.L_18:
        /*0038*/ 	.byte	0x04, 0x17
        /*003a*/ 	.short	(.L_20 - .L_19)
.L_19:
        /*003c*/ 	.word	0x00000000
        /*0040*/ 	.short	0x0000
        /*0042*/ 	.short	0x0000
        /*0044*/ 	.byte	0x00, 0xf5, 0x21, 0x00


	//----- nvinfo : EIATTR_SPARSE_MMA_MASK
	.align		4
.L_20:
        /*0048*/ 	.byte	0x03, 0x50
        /*004a*/ 	.short	0x0000


	//----- nvinfo : EIATTR_MAXREG_COUNT
	.align		4
        /*004c*/ 	.byte	0x03, 0x1b
        /*004e*/ 	.short	0x00ff


	//----- nvinfo : EIATTR_MERCURY_ISA_VERSION
	.align		4
        /*0050*/ 	.byte	0x03, 0x5f
        /*0052*/ 	.short	0x0101


	//----- nvinfo : EIATTR_VRC_CTA_INIT_COUNT
	.align		4
        /*0054*/ 	.byte	0x02, 0x4a
	.zero		1
	.zero		1


	//----- nvinfo : EIATTR_EXIT_INSTR_OFFSETS
	.align		4
        /*0058*/ 	.byte	0x04, 0x1c
        /*005a*/ 	.short	(.L_22 - .L_21)


	//   ....[0]....
.L_21:
        /*005c*/ 	.word	0x000000b0


	//   ....[1]....
        /*0060*/ 	.word	0x00000470


	//----- nvinfo : EIATTR_CBANK_PARAM_SIZE
	.align		4
.L_22:
        /*0064*/ 	.byte	0x03, 0x19
        /*0066*/ 	.short	0x0020


	//----- nvinfo : EIATTR_PARAM_CBANK
	.align		4
        /*0068*/ 	.byte	0x04, 0x0a
        /*006a*/ 	.short	(.L_24 - .L_23)
	.align		4
.L_23:
        /*006c*/ 	.word	index@(.nv.constant0._Z16nn_Linear_kernelPfS_S_S_)
        /*0070*/ 	.short	0x0380
        /*0072*/ 	.short	0x0020


	//----- nvinfo : EIATTR_SW_WAR
	.align		4
.L_24:
        /*0074*/ 	.byte	0x04, 0x36
        /*0076*/ 	.short	(.L_26 - .L_25)
.L_25:
        /*0078*/ 	.word	0x00000008
.L_26:


//--------------------- .nv.callgraph             --------------------------
	.section	.nv.callgraph,"",@"SHT_CUDA_CALLGRAPH"
	.align	4
	.sectionentsize	8
	.align		4
        /*0000*/ 	.word	0x00000000
	.align		4
        /*0004*/ 	.word	0xffffffff
	.align		4
        /*0008*/ 	.word	0x00000000
	.align		4
        /*000c*/ 	.word	0xfffffffe
	.align		4
        /*0010*/ 	.word	0x00000000
	.align		4
        /*0014*/ 	.word	0xfffffffd
	.align		4
        /*0018*/ 	.word	0x00000000
	.align		4
        /*001c*/ 	.word	0xfffffffc


//--------------------- .nv.constant4             --------------------------
	.section	.nv.constant4,"a",@progbits
	.align	8
	.align		8
.nv.constant4:
        /*0000*/ 	.dword	x
	.align		8
        /*0008*/ 	.dword	weight
	.align		8
        /*0010*/ 	.dword	bias
	.align		8
        /*0018*/ 	.dword	mm_result
	.align		8
        /*0020*/ 	.dword	result


//--------------------- .text._Z16nn_Linear_kernelPfS_S_S_ --------------------------
	.section	.text._Z16nn_Linear_kernelPfS_S_S_,"ax",@progbits
	.align	128
        .global         _Z16nn_Linear_kernelPfS_S_S_
        .type           _Z16nn_Linear_kernelPfS_S_S_,@function
        .size           _Z16nn_Linear_kernelPfS_S_S_,(.L_x_1 - _Z16nn_Linear_kernelPfS_S_S_)
        .other          _Z16nn_Linear_kernelPfS_S_S_,@"STO_CUDA_ENTRY STV_DEFAULT"
_Z16nn_Linear_kernelPfS_S_S_:
.text._Z16nn_Linear_kernelPfS_S_S_:
[----:B------:R-:W-:Y:S01]  /*0000*/  LDC R1, c[0x0][0x37c] ;  /* 0x0000df00ff017b82 */ /* 0x000fe20000000800 */
[----:B------:R-:W0:Y:S07]  /*0010*/  S2R R15, SR_TID.X ;  /* 0x00000000000f7919 */ /* 0x000e2e0000002100 */
[----:B------:R-:W1:Y:S01]  /*0020*/  LDC R0, c[0x0][0x364] ;  /* 0x0000d900ff007b82 */ /* 0x000e620000000800 */
[----:B------:R-:W1:Y:S07]  /*0030*/  S2R R17, SR_TID.Y ;  /* 0x0000000000117919 */ /* 0x000e6e0000002200 */
[----:B------:R-:W0:Y:S08]  /*0040*/  S2UR UR5, SR_CTAID.X ;  /* 0x00000000000579c3 */ /* 0x000e300000002500 */
[----:B------:R-:W0:Y:S08]  /*0050*/  LDC R2, c[0x0][0x360] ;  /* 0x0000d800ff027b82 */ /* 0x000e300000000800 */
[----:B------:R-:W1:Y:S01]  /*0060*/  S2UR UR4, SR_CTAID.Y ;  /* 0x00000000000479c3 */ /* 0x000e620000002600 */
[----:B0-----:R-:W-:-:S05]  /*0070*/  IMAD R15, R2, UR5, R15 ;  /* 0x00000005020f7c24 */ /* 0x001fca000f8e020f */
[----:B------:R-:W-:Y:S01]  /*0080*/  ISETP.GT.AND P0, PT, R15, 0x7, PT ;  /* 0x000000070f00780c */ /* 0x000fe20003f04270 */
[----:B-1----:R-:W-:-:S05]  /*0090*/  IMAD R17, R0, UR4, R17 ;  /* 0x0000000400117c24 */ /* 0x002fca000f8e0211 */
[----:B------:R-:W-:-:S13]  /*00a0*/  ISETP.GT.U32.OR P0, PT, R17, 0x7, P0 ;  /* 0x000000071100780c */ /* 0x000fda0000704470 */
[----:B------:R-:W-:Y:S05]  /*00b0*/  @P0 EXIT ;  /* 0x000000000000094d */ /* 0x000fea0003800000 */
[----:B------:R-:W0:Y:S01]  /*00c0*/  LDC.64 R4, c[0x0][0x380] ;  /* 0x0000e000ff047b82 */ /* 0x000e220000000a00 */
[----:B------:R-:W1:Y:S01]  /*00d0*/  LDCU.64 UR4, c[0x0][0x358] ;  /* 0x00006b00ff0477ac */ /* 0x000e620008000a00 */
[----:B------:R-:W-:-:S06]  /*00e0*/  LEA R13, R17, R15, 0x3 ;  /* 0x0000000f110d7211 */ /* 0x000fcc00078e18ff */
[----:B------:R-:W2:Y:S08]  /*00f0*/  LDC.64 R10, c[0x4][RZ] ;  /* 0x01000000ff0a7b82 */ /* 0x000eb00000000a00 */
[----:B------:R-:W3:Y:S01]  /*0100*/  LDC.64 R8, c[0x0][0x388] ;  /* 0x0000e200ff087b82 */ /* 0x000ee20000000a00 */
[----:B0-----:R-:W-:-:S07]  /*0110*/  IMAD.WIDE R4, R13, 0x4, R4 ;  /* 0x000000040d047825 */ /* 0x001fce00078e0204 */
[----:B------:R-:W0:Y:S01]  /*0120*/  LDC.64 R2, c[0x4][0x8] ;  /* 0x01000200ff027b82 */ /* 0x000e220000000a00 */
[----:B-1----:R-:W4:Y:S01]  /*0130*/  LDG.E R23, desc[UR4][R4.64] ;  /* 0x0000000404177981 */ /* 0x002f22000c1e1900 */
[----:B--2---:R-:W-:-:S06]  /*0140*/  IMAD.WIDE.U32 R10, R17, 0x20, R10 ;  /* 0x00000020110a7825 */ /* 0x004fcc00078e000a */
[----:B------:R-:W1:Y:S01]  /*0150*/  LDC.64 R18, c[0x0][0x390] ;  /* 0x0000e400ff127b82 */ /* 0x000e620000000a00 */
[----:B------:R-:W-:-:S07]  /*0160*/  IMAD.WIDE R6, R15, 0x4, R10 ;  /* 0x000000040f067825 */ /* 0x000fce00078e020a */
[----:B------:R-:W2:Y:S01]  /*0170*/  LDC.64 R20, c[0x4][0x10] ;  /* 0x01000400ff147b82 */ /* 0x000ea20000000a00 */
[----:B---3--:R-:W-:Y:S01]  /*0180*/  IMAD.WIDE R8, R13, 0x4, R8 ;  /* 0x000000040d087825 */ /* 0x008fe200078e0208 */
[----:B----4-:R3:W-:Y:S05]  /*0190*/  STG.E desc[UR4][R6.64], R23 ;  /* 0x0000001706007986 */ /* 0x0107ea000c101904 */
[----:B------:R-:W4:Y:S01]  /*01a0*/  LDG.E R9, desc[UR4][R8.64] ;  /* 0x0000000408097981 */ /* 0x000f22000c1e1900 */
[----:B0-----:R-:W-:-:S04]  /*01b0*/  IMAD.WIDE R2, R15, 0x4, R2 ;  /* 0x000000040f027825 */ /* 0x001fc800078e0202 */
[----:B-1----:R-:W-:-:S04]  /*01c0*/  IMAD.WIDE R18, R13, 0x4, R18 ;  /* 0x000000040d127825 */ /* 0x002fc800078e0212 */
[----:B------:R-:W-:-:S05]  /*01d0*/  IMAD.WIDE.U32 R4, R17, 0x20, R2 ;  /* 0x0000002011047825 */ /* 0x000fca00078e0002 */
[----:B----4-:R0:W-:Y:S04]  /*01e0*/  STG.E desc[UR4][R4.64], R9 ;  /* 0x0000000904007986 */ /* 0x0101e8000c101904 */
[----:B------:R-:W4:Y:S01]  /*01f0*/  LDG.E R12, desc[UR4][R18.64] ;  /* 0x00000004120c7981 */ /* 0x000f22000c1e1900 */
[----:B--2---:R-:W-:-:S04]  /*0200*/  IMAD.WIDE.U32 R20, R17, 0x20, R20 ;  /* 0x0000002011147825 */ /* 0x004fc800078e0014 */
[----:B---3--:R-:W-:Y:S01]  /*0210*/  IMAD.WIDE R6, R15, 0x4, R20 ;  /* 0x000000040f067825 */ /* 0x008fe200078e0214 */
[----:B0-----:R-:W0:Y:S04]  /*0220*/  LDC.64 R4, c[0x4][0x18] ;  /* 0x01000600ff047b82 */ /* 0x001e280000000a00 */
[----:B----4-:R1:W-:Y:S04]  /*0230*/  STG.E desc[UR4][R6.64], R12 ;  /* 0x0000000c06007986 */ /* 0x0103e8000c101904 */
[----:B------:R-:W2:Y:S04]  /*0240*/  LDG.E R0, desc[UR4][R10.64] ;  /* 0x000000040a007981 */ /* 0x000ea8000c1e1900 */
[----:B------:R-:W2:Y:S04]  /*0250*/  LDG.E R29, desc[UR4][R2.64] ;  /* 0x00000004021d7981 */ /* 0x000ea8000c1e1900 */
[----:B------:R-:W3:Y:S01]  /*0260*/  LDG.E R24, desc[UR4][R10.64+0x4] ;  /* 0x000004040a187981 */ /* 0x000ee2000c1e1900 */
[----:B-1----:R-:W1:Y:S03]  /*0270*/  LDC.64 R6, c[0x4][0x20] ;  /* 0x01000800ff067b82 */ /* 0x002e660000000a00 */
[----:B------:R-:W3:Y:S04]  /*0280*/  LDG.E R26, desc[UR4][R2.64+0x20] ;  /* 0x00002004021a7981 */ /* 0x000ee8000c1e1900 */
[----:B------:R-:W4:Y:S04]  /*0290*/  LDG.E R8, desc[UR4][R10.64+0x8] ;  /* 0x000008040a087981 */ /* 0x000f28000c1e1900 */
[----:B------:R-:W4:Y:S04]  /*02a0*/  LDG.E R9, desc[UR4][R2.64+0x40] ;  /* 0x0000400402097981 */ /* 0x000f28000c1e1900 */
[----:B------:R-:W5:Y:S04]  /*02b0*/  LDG.E R16, desc[UR4][R10.64+0xc] ;  /* 0x00000c040a107981 */ /* 0x000f68000c1e1900 */
        /* <DEDUP_REMOVED lines=8> */
[----:B------:R-:W5:Y:S01]  /*0340*/  LDG.E R27, desc[UR4][R2.64+0xe0] ;  /* 0x0000e004021b7981 */ /* 0x000f62000c1e1900 */
[----:B0-----:R-:W-:-:S04]  /*0350*/  IMAD.WIDE.U32 R4, R17, 0x20, R4 ;  /* 0x0000002011047825 */ /* 0x001fc800078e0004 */
[----:B-1----:R-:W-:-:S04]  /*0360*/  IMAD.WIDE.U32 R6, R17, 0x20, R6 ;  /* 0x0000002011067825 */ /* 0x002fc800078e0006 */
[----:B------:R-:W-:-:S04]  /*0370*/  IMAD.WIDE R4, R15, 0x4, R4 ;  /* 0x000000040f047825 */ /* 0x000fc800078e0204 */
[----:B------:R-:W-:-:S04]  /*0380*/  IMAD.WIDE R6, R15, 0x4, R6 ;  /* 0x000000040f067825 */ /* 0x000fc800078e0206 */
[----:B--2---:R-:W-:-:S04]  /*0390*/  FFMA R0, R0, R29, RZ ;  /* 0x0000001d00007223 */ /* 0x004fc800000000ff */
[----:B---3--:R-:W-:-:S04]  /*03a0*/  FFMA R29, R24, R26, R0 ;  /* 0x0000001a181d7223 */ /* 0x008fc80000000000 */
[----:B----4-:R-:W-:Y:S02]  /*03b0*/  FFMA R29, R8, R9, R29 ;  /* 0x00000009081d7223 */ /* 0x010fe4000000001d */
[----:B------:R-:W0:Y:S02]  /*03c0*/  LDC.64 R8, c[0x0][0x398] ;  /* 0x0000e600ff087b82 */ /* 0x000e240000000a00 */
[----:B-----5:R-:W-:-:S04]  /*03d0*/  FFMA R19, R16, R19, R29 ;  /* 0x0000001310137223 */ /* 0x020fc8000000001d */
[----:B------:R-:W-:-:S04]  /*03e0*/  FFMA R19, R18, R21, R19 ;  /* 0x0000001512137223 */ /* 0x000fc80000000013 */
[----:B------:R-:W-:Y:S01]  /*03f0*/  FFMA R19, R20, R23, R19 ;  /* 0x0000001714137223 */ /* 0x000fe20000000013 */
[----:B0-----:R-:W-:-:S04]  /*0400*/  IMAD.WIDE R8, R13, 0x4, R8 ;  /* 0x000000040d087825 */ /* 0x001fc800078e0208 */
[----:B------:R-:W-:-:S04]  /*0410*/  FFMA R19, R22, R25, R19 ;  /* 0x0000001916137223 */ /* 0x000fc80000000013 */
[----:B------:R-:W-:-:S04]  /*0420*/  FFMA R19, R14, R27, R19 ;  /* 0x0000001b0e137223 */ /* 0x000fc80000000013 */
[----:B------:R-:W-:Y:S01]  /*0430*/  FADD R3, R12, R19 ;  /* 0x000000130c037221 */ /* 0x000fe20000000000 */
[----:B------:R-:W-:Y:S04]  /*0440*/  STG.E desc[UR4][R4.64], R19 ;  /* 0x0000001304007986 */ /* 0x000fe8000c101904 */
[----:B------:R-:W-:Y:S04]  /*0450*/  STG.E desc[UR4][R6.64], R3 ;  /* 0x0000000306007986 */ /* 0x000fe8000c101904 */
[----:B------:R-:W-:Y:S01]  /*0460*/  STG.E desc[UR4][R8.64], R3 ;  /* 0x0000000308007986 */ /* 0x000fe2000c101904 */
[----:B------:R-:W-:Y:S05]  /*0470*/  EXIT ;  /* 0x000000000000794d */ /* 0x000fea0003800000 */
.L_x_0:
[----:B------:R-:W-:-:S00]  /*0480*/  BRA `(.L_x_0) ;  /* 0xfffffffc00fc7947 */ /* 0x000fc0000383ffff */
[----:B------:R-:W-:-:S00]  /*0490*/  NOP ;  /* 0x0000000000007918 */ /* 0x000fc00000000000 */
        /* <DEDUP_REMOVED lines=14> */
.L_x_1:


//--------------------- .nv.shared.reserved.0     --------------------------
	.section	.nv.shared.reserved.0,"aw",@nobits
	.weak		__nv_reservedSMEM_offset_0_alias
	.size		__nv_reservedSMEM_offset_0_alias, 0, 64
	.other		__nv_reservedSMEM_offset_0_alias,@"STO_CUDA_RESERVED_SHARED STV_DEFAULT"
__nv_reservedSMEM_offset_0_alias:
	.zero		0
	.zero		64


//--------------------- .nv.global                --------------------------
	.section	.nv.global,"aw",@nobits
	.align	4
.nv.global:
	.type		x,@object
	.size		x,(result - x)
x:
	.zero		256
	.type		result,@object
	.size		result,(bias - result)
result:
	.zero		256
	.type		bias,@object
	.size		bias,(mm_result - bias)
bias:
	.zero		256
	.type		mm_result,@object
	.size		mm_result,(weight - mm_result)
mm_result:
	.zero		256
	.type		weight,@object
	.size		weight,(.L_1 - weight)
weight:
	.zero		256
.L_1:


//--------------------- .nv.constant0._Z16nn_Linear_kernelPfS_S_S_ --------------------------
	.section	.nv.constant0._Z16nn_Linear_kernelPfS_S_S_,"a",@progbits
	.sectionflags	@""
	.align	4
.nv.constant0._Z16nn_Linear_kernelPfS_S_S_:
	.zero		928


//--------------------- SYMBOLS --------------------------

	.type		.nv.reservedSmem.offset0,@object
	.size		.nv.reservedSmem.offset0,0x4
